//
// Generated by NVIDIA NVVM Compiler
//
// Compiler Build ID: CL-36424714
// Cuda compilation tools, release 13.0, V13.0.88
// Based on NVVM 20.0.0
//

.version 9.0
.target sm_100
.address_size 64

	// .globl	_Z15vectorAddKernelPiS_S_i

.visible .entry _Z15vectorAddKernelPiS_S_i(
	.param .u64 .ptr .align 1 _Z15vectorAddKernelPiS_S_i_param_0,
	.param .u64 .ptr .align 1 _Z15vectorAddKernelPiS_S_i_param_1,
	.param .u64 .ptr .align 1 _Z15vectorAddKernelPiS_S_i_param_2,
	.param .u32 _Z15vectorAddKernelPiS_S_i_param_3
)
{
	.reg .pred 	%p<2>;
	.reg .b32 	%r<6>;
	.reg .b64 	%rd<11>;

	ld.param.u64 	%rd1, [_Z15vectorAddKernelPiS_S_i_param_0];
	ld.param.u64 	%rd2, [_Z15vectorAddKernelPiS_S_i_param_1];
	ld.param.u64 	%rd3, [_Z15vectorAddKernelPiS_S_i_param_2];
	ld.param.u32 	%r2, [_Z15vectorAddKernelPiS_S_i_param_3];
	mov.u32 	%r1, %tid.x;
	setp.ge.s32 	%p1, %r1, %r2;
	@%p1 bra 	$L__BB0_2;
	cvta.to.global.u64 	%rd4, %rd1;
	cvta.to.global.u64 	%rd5, %rd2;
	cvta.to.global.u64 	%rd6, %rd3;
	mul.wide.u32 	%rd7, %r1, 4;
	add.s64 	%rd8, %rd4, %rd7;
	ld.global.u32 	%r3, [%rd8];
	add.s64 	%rd9, %rd5, %rd7;
	ld.global.u32 	%r4, [%rd9];
	add.s32 	%r5, %r4, %r3;
	add.s64 	%rd10, %rd6, %rd7;
	st.global.u32 	[%rd10], %r5;
$L__BB0_2:
	ret;

}


// ===== COMPILED SASS (sm_100) =====

	.target	sm_100

	.elftype	@"ET_EXEC"


//--------------------- .note.nv.tkinfo           --------------------------
	.section	.note.nv.tkinfo,"",@"SHT_NOTE"
	.sectionflags	@"SHF_NOTE_NV_TKINFO"
	.tkinfo
        /*0018*/ 	.word	0x00000002
        /*0030*/ 	.string	""
        /*0030*/ 	.string	"ptxas"
        /*0030*/ 	.string	"Cuda compilation tools, release 13.0, V13.0.88"
        /*0030*/ 	.string	"Build cuda_13.0.r13.0/compiler.36424714_0"
        /*0030*/ 	.string	"-arch sm_100 -m 64 "



//--------------------- .note.nv.cuinfo           --------------------------
	.section	.note.nv.cuinfo,"",@"SHT_NOTE"
	.sectionflags	@"SHF_NOTE_NV_CUINFO"
        /*0018*/ 	.short	0x0002
        /*001a*/ 	.short	0x0064
        /*001c*/ 	.short	0x0082
	.zero		2


//--------------------- .nv.info                  --------------------------
	.section	.nv.info,"",@"SHT_CUDA_INFO"
	.align	4


	//----- nvinfo : EIATTR_REGCOUNT
	.align		4
        /*0000*/ 	.byte	0x04, 0x2f
        /*0002*/ 	.short	(.L_1 - .L_0)
	.align		4
.L_0:
        /*0004*/ 	.word	index@(_Z15vectorAddKernelPiS_S_i)
        /*0008*/ 	.word	0x0000000c


	//----- nvinfo : EIATTR_FRAME_SIZE
	.align		4
.L_1:
        /*000c*/ 	.byte	0x04, 0x11
        /*000e*/ 	.short	(.L_3 - .L_2)
	.align		4
.L_2:
        /*0010*/ 	.word	index@(_Z15vectorAddKernelPiS_S_i)
        /*0014*/ 	.word	0x00000000


	//----- nvinfo : EIATTR_MIN_STACK_SIZE
	.align		4
.L_3:
        /*0018*/ 	.byte	0x04, 0x12
        /*001a*/ 	.short	(.L_5 - .L_4)
	.align		4
.L_4:
        /*001c*/ 	.word	index@(_Z15vectorAddKernelPiS_S_i)
        /*0020*/ 	.word	0x00000000
.L_5:


//--------------------- .nv.compat                --------------------------
	.section	.nv.compat,"",@"SHT_CUDA_COMPAT_INFO"
	.align	4
        /*0000*/ 	.byte	0x02, 0x09, 0x00, 0x00, 0x02, 0x02, 0x01, 0x00, 0x02, 0x05, 0x05, 0x00, 0x03, 0x07, 0x01, 0x01
        /*0010*/ 	.byte	0x02, 0x03, 0x00, 0x00, 0x02, 0x06, 0x01, 0x00, 0x04, 0x0b, 0x08, 0x00, 0x09, 0x00, 0x00, 0x00
        /*0020*/ 	.byte	0x00, 0x00, 0x00, 0x00


//--------------------- .nv.info._Z15vectorAddKernelPiS_S_i --------------------------
	.section	.nv.info._Z15vectorAddKernelPiS_S_i,"",@"SHT_CUDA_INFO"
	.sectionflags	@""
	.align	4


	//----- nvinfo : EIATTR_CUDA_API_VERSION
	.align		4
        /*0000*/ 	.byte	0x04, 0x37
        /*0002*/ 	.short	(.L_7 - .L_6)
.L_6:
        /*0004*/ 	.word	0x00000082


	//----- nvinfo : EIATTR_KPARAM_INFO
	.align		4
.L_7:
        /*0008*/ 	.byte	0x04, 0x17
        /*000a*/ 	.short	(.L_9 - .L_8)
.L_8:
        /*000c*/ 	.word	0x00000000
        /*0010*/ 	.short	0x0003
        /*0012*/ 	.short	0x0018
        /*0014*/ 	.byte	0x00, 0xf0, 0x11, 0x00


	//----- nvinfo : EIATTR_KPARAM_INFO
	.align		4
.L_9:
        /*0018*/ 	.byte	0x04, 0x17
        /*001a*/ 	.short	(.L_11 - .L_10)
.L_10:
        /*001c*/ 	.word	0x00000000
        /*0020*/ 	.short	0x0002
        /*0022*/ 	.short	0x0010
        /*0024*/ 	.byte	0x00, 0xf5, 0x21, 0x00


	//----- nvinfo : EIATTR_KPARAM_INFO
	.align		4
.L_11:
        /*0028*/ 	.byte	0x04, 0x17
        /*002a*/ 	.short	(.L_13 - .L_12)
.L_12:
        /*002c*/ 	.word	0x00000000
        /*0030*/ 	.short	0x0001
        /*0032*/ 	.short	0x0008
        /*0034*/ 	.byte	0x00, 0xf5, 0x21, 0x00


	//----- nvinfo : EIATTR_KPARAM_INFO
	.align		4
.L_13:
        /*0038*/ 	.byte	0x04, 0x17
        /*003a*/ 	.short	(.L_15 - .L_14)
.L_14:
        /*003c*/ 	.word	0x00000000
        /*0040*/ 	.short	0x0000
        /*0042*/ 	.short	0x0000
        /*0044*/ 	.byte	0x00, 0xf5, 0x21, 0x00


	//----- nvinfo : EIATTR_SPARSE_MMA_MASK
	.align		4
.L_15:
        /*0048*/ 	.byte	0x03, 0x50
        /*004a*/ 	.short	0x0000


	//----- nvinfo : EIATTR_MAXREG_COUNT
	.align		4
        /*004c*/ 	.byte	0x03, 0x1b
        /*004e*/ 	.short	0x00ff


	//----- nvinfo : EIATTR_MERCURY_ISA_VERSION
	.align		4
        /*0050*/ 	.byte	0x03, 0x5f
        /*0052*/ 	.short	0x0101


	//----- nvinfo : EIATTR_VRC_CTA_INIT_COUNT
	.align		4
        /*0054*/ 	.byte	0x02, 0x4a
	.zero		1
	.zero		1


	//----- nvinfo : EIATTR_EXIT_INSTR_OFFSETS
	.align		4
        /*0058*/ 	.byte	0x04, 0x1c
        /*005a*/ 	.short	(.L_17 - .L_16)


	//   ....[0]....
.L_16:
        /*005c*/ 	.word	0x00000040


	//   ....[1]....
        /*0060*/ 	.word	0x00000100


	//----- nvinfo : EIATTR_CBANK_PARAM_SIZE
	.align		4
.L_17:
        /*0064*/ 	.byte	0x03, 0x19
        /*0066*/ 	.short	0x001c


	//----- nvinfo : EIATTR_PARAM_CBANK
	.align		4
        /*0068*/ 	.byte	0x04, 0x0a
        /*006a*/ 	.short	(.L_19 - .L_18)
	.align		4
.L_18:
        /*006c*/ 	.word	index@(.nv.constant0._Z15vectorAddKernelPiS_S_i)
        /*0070*/ 	.short	0x0380
        /*0072*/ 	.short	0x001c


	//----- nvinfo : EIATTR_SW_WAR
	.align		4
.L_19:
        /*0074*/ 	.byte	0x04, 0x36
        /*0076*/ 	.short	(.L_21 - .L_20)
.L_20:
        /*0078*/ 	.word	0x00000008
.L_21:


//--------------------- .nv.callgraph             --------------------------
	.section	.nv.callgraph,"",@"SHT_CUDA_CALLGRAPH"
	.align	4
	.sectionentsize	8
	.align		4
        /*0000*/ 	.word	0x00000000
	.align		4
        /*0004*/ 	.word	0xffffffff
	.align		4
        /*0008*/ 	.word	0x00000000
	.align		4
        /*000c*/ 	.word	0xfffffffe
	.align		4
        /*0010*/ 	.word	0x00000000
	.align		4
        /*0014*/ 	.word	0xfffffffd
	.align		4
        /*0018*/ 	.word	0x00000000
	.align		4
        /*001c*/ 	.word	0xfffffffc


//--------------------- .text._Z15vectorAddKernelPiS_S_i --------------------------
	.section	.text._Z15vectorAddKernelPiS_S_i,"ax",@progbits
	.align	128
        .global         _Z15vectorAddKernelPiS_S_i
        .type           _Z15vectorAddKernelPiS_S_i,@function
        .size           _Z15vectorAddKernelPiS_S_i,(.L_x_1 - _Z15vectorAddKernelPiS_S_i)
        .other          _Z15vectorAddKernelPiS_S_i,@"STO_CUDA_ENTRY STV_DEFAULT"
_Z15vectorAddKernelPiS_S_i:
.text._Z15vectorAddKernelPiS_S_i:
[----:B------:R-:W-:Y:S01]  /*0000*/  LDC R1, c[0x0][0x37c] ;  /* 0x0000df00ff017b82 */ /* 0x000fe20000000800 */
[----:B------:R-:W0:Y:S01]  /*0010*/  S2R R9, SR_TID.X ;  /* 0x0000000000097919 */ /* 0x000e220000002100 */
[----:B------:R-:W0:Y:S02]  /*0020*/  LDCU UR4, c[0x0][0x398] ;  /* 0x00007300ff0477ac */ /* 0x000e240008000800 */
[----:B0-----:R-:W-:-:S13]  /*0030*/  ISETP.GE.AND P0, PT, R9, UR4, PT ;  /* 0x0000000409007c0c */ /* 0x001fda000bf06270 */
[----:B------:R-:W-:Y:S05]  /*0040*/  @P0 EXIT ;  /* 0x000000000000094d */ /* 0x000fea0003800000 */
[----:B------:R-:W0:Y:S01]  /*0050*/  LDC.64 R2, c[0x0][0x380] ;  /* 0x0000e000ff027b82 */ /* 0x000e220000000a00 */
[----:B------:R-:W1:Y:S07]  /*0060*/  LDCU.64 UR4, c[0x0][0x358] ;  /* 0x00006b00ff0477ac */ /* 0x000e6e0008000a00 */
[----:B------:R-:W2:Y:S08]  /*0070*/  LDC.64 R4, c[0x0][0x388] ;  /* 0x0000e200ff047b82 */ /* 0x000eb00000000a00 */
[----:B------:R-:W3:Y:S01]  /*0080*/  LDC.64 R6, c[0x0][0x390] ;  /* 0x0000e400ff067b82 */ /* 0x000ee20000000a00 */
[----:B0-----:R-:W-:-:S06]  /*0090*/  IMAD.WIDE.U32 R2, R9, 0x4, R2 ;  /* 0x0000000409027825 */ /* 0x001fcc00078e0002 */
[----:B-1----:R-:W4:Y:S01]  /*00a0*/  LDG.E R2, desc[UR4][R2.64] ;  /* 0x0000000402027981 */ /* 0x002f22000c1e1900 */
[----:B--2---:R-:W-:-:S06]  /*00b0*/  IMAD.WIDE.U32 R4, R9, 0x4, R4 ;  /* 0x0000000409047825 */ /* 0x004fcc00078e0004 */
[----:B------:R-:W4:Y:S01]  /*00c0*/  LDG.E R5, desc[UR4][R4.64] ;  /* 0x0000000404057981 */ /* 0x000f22000c1e1900 */
[----:B---3--:R-:W-:Y:S01]  /*00d0*/  IMAD.WIDE.U32 R6, R9, 0x4, R6 ;  /* 0x0000000409067825 */ /* 0x008fe200078e0006 */
[----:B----4-:R-:W-:-:S05]  /*00e0*/  IADD3 R9, PT, PT, R2, R5, RZ ;  /* 0x0000000502097210 */ /* 0x010fca0007ffe0ff */
[----:B------:R-:W-:Y:S01]  /*00f0*/  STG.E desc[UR4][R6.64], R9 ;  /* 0x0000000906007986 */ /* 0x000fe2000c101904 */
[----:B------:R-:W-:Y:S05]  /*0100*/  EXIT ;  /* 0x000000000000794d */ /* 0x000fea0003800000 */
.L_x_0:
[----:B------:R-:W-:-:S00]  /*0110*/  BRA `(.L_x_0) ;  /* 0xfffffffc00fc7947 */ /* 0x000fc0000383ffff */
[----:B------:R-:W-:-:S00]  /*0120*/  NOP ;  /* 0x0000000000007918 */ /* 0x000fc00000000000 */
        /* <DEDUP_REMOVED lines=13> */
.L_x_1:


//--------------------- .nv.shared.reserved.0     --------------------------
	.section	.nv.shared.reserved.0,"aw",@nobits
	.weak		__nv_reservedSMEM_offset_0_alias
	.size		__nv_reservedSMEM_offset_0_alias, 0, 64
	.other		__nv_reservedSMEM_offset_0_alias,@"STO_CUDA_RESERVED_SHARED STV_DEFAULT"
__nv_reservedSMEM_offset_0_alias:
	.zero		0
	.zero		64


//--------------------- .nv.constant0._Z15vectorAddKernelPiS_S_i --------------------------
	.section	.nv.constant0._Z15vectorAddKernelPiS_S_i,"a",@progbits
	.sectionflags	@""
	.align	4
.nv.constant0._Z15vectorAddKernelPiS_S_i:
	.zero		924


//--------------------- SYMBOLS --------------------------

	.type		.nv.reservedSmem.offset0,@object
	.size		.nv.reservedSmem.offset0,0x4
